//
// Generated by NVIDIA NVVM Compiler
//
// Compiler Build ID: CL-36424714
// Cuda compilation tools, release 13.0, V13.0.88
// Based on NVVM 20.0.0
//

.version 9.0
.target sm_100
.address_size 64

	// .globl	_Z10vadd_int16PsS_S_

.visible .entry _Z10vadd_int16PsS_S_(
	.param .u64 .ptr .align 1 _Z10vadd_int16PsS_S__param_0,
	.param .u64 .ptr .align 1 _Z10vadd_int16PsS_S__param_1,
	.param .u64 .ptr .align 1 _Z10vadd_int16PsS_S__param_2
)
{
	.reg .b16 	%rs<4>;
	.reg .b32 	%r<2>;
	.reg .b64 	%rd<11>;

	ld.param.u64 	%rd1, [_Z10vadd_int16PsS_S__param_0];
	ld.param.u64 	%rd2, [_Z10vadd_int16PsS_S__param_1];
	ld.param.u64 	%rd3, [_Z10vadd_int16PsS_S__param_2];
	cvta.to.global.u64 	%rd4, %rd3;
	cvta.to.global.u64 	%rd5, %rd2;
	cvta.to.global.u64 	%rd6, %rd1;
	mov.u32 	%r1, %tid.x;
	mul.wide.u32 	%rd7, %r1, 2;
	add.s64 	%rd8, %rd6, %rd7;
	ld.global.u16 	%rs1, [%rd8];
	add.s64 	%rd9, %rd5, %rd7;
	ld.global.u16 	%rs2, [%rd9];
	add.s16 	%rs3, %rs2, %rs1;
	add.s64 	%rd10, %rd4, %rd7;
	st.global.u16 	[%rd10], %rs3;
	ret;

}
	// .globl	_Z10vsub_int16PsS_S_
.visible .entry _Z10vsub_int16PsS_S_(
	.param .u64 .ptr .align 1 _Z10vsub_int16PsS_S__param_0,
	.param .u64 .ptr .align 1 _Z10vsub_int16PsS_S__param_1,
	.param .u64 .ptr .align 1 _Z10vsub_int16PsS_S__param_2
)
{
	.reg .b16 	%rs<4>;
	.reg .b32 	%r<2>;
	.reg .b64 	%rd<11>;

	ld.param.u64 	%rd1, [_Z10vsub_int16PsS_S__param_0];
	ld.param.u64 	%rd2, [_Z10vsub_int16PsS_S__param_1];
	ld.param.u64 	%rd3, [_Z10vsub_int16PsS_S__param_2];
	cvta.to.global.u64 	%rd4, %rd3;
	cvta.to.global.u64 	%rd5, %rd2;
	cvta.to.global.u64 	%rd6, %rd1;
	mov.u32 	%r1, %tid.x;
	mul.wide.u32 	%rd7, %r1, 2;
	add.s64 	%rd8, %rd6, %rd7;
	ld.global.u16 	%rs1, [%rd8];
	add.s64 	%rd9, %rd5, %rd7;
	ld.global.u16 	%rs2, [%rd9];
	sub.s16 	%rs3, %rs1, %rs2;
	add.s64 	%rd10, %rd4, %rd7;
	st.global.u16 	[%rd10], %rs3;
	ret;

}
	// .globl	_Z10relu_int16PsS_
.visible .entry _Z10relu_int16PsS_(
	.param .u64 .ptr .align 1 _Z10relu_int16PsS__param_0,
	.param .u64 .ptr .align 1 _Z10relu_int16PsS__param_1
)
{
	.reg .b16 	%rs<3>;
	.reg .b32 	%r<2>;
	.reg .b64 	%rd<8>;

	ld.param.u64 	%rd1, [_Z10relu_int16PsS__param_0];
	ld.param.u64 	%rd2, [_Z10relu_int16PsS__param_1];
	cvta.to.global.u64 	%rd3, %rd1;
	mov.u32 	%r1, %tid.x;
	mul.wide.u32 	%rd4, %r1, 2;
	add.s64 	%rd5, %rd3, %rd4;
	ld.global.u16 	%rs1, [%rd5];
	max.s16 	%rs2, %rs1, 0;
	cvta.to.global.u64 	%rd6, %rd2;
	add.s64 	%rd7, %rd6, %rd4;
	st.global.u16 	[%rd7], %rs2;
	ret;

}
	// .globl	_Z9vmul_bf16P13__nv_bfloat16S0_S0_
.visible .entry _Z9vmul_bf16P13__nv_bfloat16S0_S0_(
	.param .u64 .ptr .align 1 _Z9vmul_bf16P13__nv_bfloat16S0_S0__param_0,
	.param .u64 .ptr .align 1 _Z9vmul_bf16P13__nv_bfloat16S0_S0__param_1,
	.param .u64 .ptr .align 1 _Z9vmul_bf16P13__nv_bfloat16S0_S0__param_2
)
{
	.reg .b16 	%rs<4>;
	.reg .b32 	%r<2>;
	.reg .b64 	%rd<11>;

	ld.param.u64 	%rd1, [_Z9vmul_bf16P13__nv_bfloat16S0_S0__param_0];
	ld.param.u64 	%rd2, [_Z9vmul_bf16P13__nv_bfloat16S0_S0__param_1];
	ld.param.u64 	%rd3, [_Z9vmul_bf16P13__nv_bfloat16S0_S0__param_2];
	cvta.to.global.u64 	%rd4, %rd3;
	cvta.to.global.u64 	%rd5, %rd2;
	cvta.to.global.u64 	%rd6, %rd1;
	mov.u32 	%r1, %tid.x;
	mul.wide.u32 	%rd7, %r1, 2;
	add.s64 	%rd8, %rd6, %rd7;
	ld.global.u16 	%rs2, [%rd8];
	add.s64 	%rd9, %rd5, %rd7;
	ld.global.u16 	%rs3, [%rd9];
	// begin inline asm
	{ mul.bf16 %rs1,%rs2,%rs3; }

	// end inline asm
	add.s64 	%rd10, %rd4, %rd7;
	st.global.u16 	[%rd10], %rs1;
	ret;

}
	// .globl	_Z9fmac_bf16P13__nv_bfloat16S0_S0_S0_
.visible .entry _Z9fmac_bf16P13__nv_bfloat16S0_S0_S0_(
	.param .u64 .ptr .align 1 _Z9fmac_bf16P13__nv_bfloat16S0_S0_S0__param_0,
	.param .u64 .ptr .align 1 _Z9fmac_bf16P13__nv_bfloat16S0_S0_S0__param_1,
	.param .u64 .ptr .align 1 _Z9fmac_bf16P13__nv_bfloat16S0_S0_S0__param_2,
	.param .u64 .ptr .align 1 _Z9fmac_bf16P13__nv_bfloat16S0_S0_S0__param_3
)
{
	.reg .b16 	%rs<5>;
	.reg .b32 	%r<2>;
	.reg .b64 	%rd<14>;

	ld.param.u64 	%rd1, [_Z9fmac_bf16P13__nv_bfloat16S0_S0_S0__param_0];
	ld.param.u64 	%rd2, [_Z9fmac_bf16P13__nv_bfloat16S0_S0_S0__param_1];
	ld.param.u64 	%rd3, [_Z9fmac_bf16P13__nv_bfloat16S0_S0_S0__param_2];
	ld.param.u64 	%rd4, [_Z9fmac_bf16P13__nv_bfloat16S0_S0_S0__param_3];
	cvta.to.global.u64 	%rd5, %rd4;
	cvta.to.global.u64 	%rd6, %rd3;
	cvta.to.global.u64 	%rd7, %rd2;
	cvta.to.global.u64 	%rd8, %rd1;
	mov.u32 	%r1, %tid.x;
	mul.wide.u32 	%rd9, %r1, 2;
	add.s64 	%rd10, %rd8, %rd9;
	ld.global.u16 	%rs2, [%rd10];
	add.s64 	%rd11, %rd7, %rd9;
	ld.global.u16 	%rs3, [%rd11];
	add.s64 	%rd12, %rd6, %rd9;
	ld.global.u16 	%rs4, [%rd12];
	// begin inline asm
	{fma.rn.bf16 %rs1,%rs2,%rs3,%rs4;
}
	// end inline asm
	add.s64 	%rd13, %rd5, %rd9;
	st.global.u16 	[%rd13], %rs1;
	ret;

}


// ===== COMPILED SASS (sm_100) =====

	.target	sm_100

	.elftype	@"ET_EXEC"


//--------------------- .note.nv.tkinfo           --------------------------
	.section	.note.nv.tkinfo,"",@"SHT_NOTE"
	.sectionflags	@"SHF_NOTE_NV_TKINFO"
	.tkinfo
        /*0018*/ 	.word	0x00000002
        /*0030*/ 	.string	""
        /*0030*/ 	.string	"ptxas"
        /*0030*/ 	.string	"Cuda compilation tools, release 13.0, V13.0.88"
        /*0030*/ 	.string	"Build cuda_13.0.r13.0/compiler.36424714_0"
        /*0030*/ 	.string	"-arch sm_100 -m 64 "



//--------------------- .note.nv.cuinfo           --------------------------
	.section	.note.nv.cuinfo,"",@"SHT_NOTE"
	.sectionflags	@"SHF_NOTE_NV_CUINFO"
        /*0018*/ 	.short	0x0002
        /*001a*/ 	.short	0x0064
        /*001c*/ 	.short	0x0082
	.zero		2


//--------------------- .nv.info                  --------------------------
	.section	.nv.info,"",@"SHT_CUDA_INFO"
	.align	4


	//----- nvinfo : EIATTR_REGCOUNT
	.align		4
        /*0000*/ 	.byte	0x04, 0x2f
        /*0002*/ 	.short	(.L_1 - .L_0)
	.align		4
.L_0:
        /*0004*/ 	.word	index@(_Z10vadd_int16PsS_S_)
        /*0008*/ 	.word	0x0000000c


	//----- nvinfo : EIATTR_FRAME_SIZE
	.align		4
.L_1:
        /*000c*/ 	.byte	0x04, 0x11
        /*000e*/ 	.short	(.L_3 - .L_2)
	.align		4
.L_2:
        /*0010*/ 	.word	index@(_Z10vadd_int16PsS_S_)
        /*0014*/ 	.word	0x00000000


	//----- nvinfo : EIATTR_REGCOUNT
	.align		4
.L_3:
        /*0018*/ 	.byte	0x04, 0x2f
        /*001a*/ 	.short	(.L_5 - .L_4)
	.align		4
.L_4:
        /*001c*/ 	.word	index@(_Z10vsub_int16PsS_S_)
        /*0020*/ 	.word	0x0000000e


	//----- nvinfo : EIATTR_FRAME_SIZE
	.align		4
.L_5:
        /*0024*/ 	.byte	0x04, 0x11
        /*0026*/ 	.short	(.L_7 - .L_6)
	.align		4
.L_6:
        /*0028*/ 	.word	index@(_Z10vsub_int16PsS_S_)
        /*002c*/ 	.word	0x00000000


	//----- nvinfo : EIATTR_REGCOUNT
	.align		4
.L_7:
        /*0030*/ 	.byte	0x04, 0x2f
        /*0032*/ 	.short	(.L_9 - .L_8)
	.align		4
.L_8:
        /*0034*/ 	.word	index@(_Z10relu_int16PsS_)
        /*0038*/ 	.word	0x0000000a


	//----- nvinfo : EIATTR_FRAME_SIZE
	.align		4
.L_9:
        /*003c*/ 	.byte	0x04, 0x11
        /*003e*/ 	.short	(.L_11 - .L_10)
	.align		4
.L_10:
        /*0040*/ 	.word	index@(_Z10relu_int16PsS_)
        /*0044*/ 	.word	0x00000000


	//----- nvinfo : EIATTR_REGCOUNT
	.align		4
.L_11:
        /*0048*/ 	.byte	0x04, 0x2f
        /*004a*/ 	.short	(.L_13 - .L_12)
	.align		4
.L_12:
        /*004c*/ 	.word	index@(_Z9vmul_bf16P13__nv_bfloat16S0_S0_)
        /*0050*/ 	.word	0x0000000c


	//----- nvinfo : EIATTR_FRAME_SIZE
	.align		4
.L_13:
        /*0054*/ 	.byte	0x04, 0x11
        /*0056*/ 	.short	(.L_15 - .L_14)
	.align		4
.L_14:
        /*0058*/ 	.word	index@(_Z9vmul_bf16P13__nv_bfloat16S0_S0_)
        /*005c*/ 	.word	0x00000000


	//----- nvinfo : EIATTR_REGCOUNT
	.align		4
.L_15:
        /*0060*/ 	.byte	0x04, 0x2f
        /*0062*/ 	.short	(.L_17 - .L_16)
	.align		4
.L_16:
        /*0064*/ 	.word	index@(_Z9fmac_bf16P13__nv_bfloat16S0_S0_S0_)
        /*0068*/ 	.word	0x0000000e


	//----- nvinfo : EIATTR_FRAME_SIZE
	.align		4
.L_17:
        /*006c*/ 	.byte	0x04, 0x11
        /*006e*/ 	.short	(.L_19 - .L_18)
	.align		4
.L_18:
        /*0070*/ 	.word	index@(_Z9fmac_bf16P13__nv_bfloat16S0_S0_S0_)
        /*0074*/ 	.word	0x00000000


	//----- nvinfo : EIATTR_MIN_STACK_SIZE
	.align		4
.L_19:
        /*0078*/ 	.byte	0x04, 0x12
        /*007a*/ 	.short	(.L_21 - .L_20)
	.align		4
.L_20:
        /*007c*/ 	.word	index@(_Z9fmac_bf16P13__nv_bfloat16S0_S0_S0_)
        /*0080*/ 	.word	0x00000000


	//----- nvinfo : EIATTR_MIN_STACK_SIZE
	.align		4
.L_21:
        /*0084*/ 	.byte	0x04, 0x12
        /*0086*/ 	.short	(.L_23 - .L_22)
	.align		4
.L_22:
        /*0088*/ 	.word	index@(_Z9vmul_bf16P13__nv_bfloat16S0_S0_)
        /*008c*/ 	.word	0x00000000


	//----- nvinfo : EIATTR_MIN_STACK_SIZE
	.align		4
.L_23:
        /*0090*/ 	.byte	0x04, 0x12
        /*0092*/ 	.short	(.L_25 - .L_24)
	.align		4
.L_24:
        /*0094*/ 	.word	index@(_Z10relu_int16PsS_)
        /*0098*/ 	.word	0x00000000


	//----- nvinfo : EIATTR_MIN_STACK_SIZE
	.align		4
.L_25:
        /*009c*/ 	.byte	0x04, 0x12
        /*009e*/ 	.short	(.L_27 - .L_26)
	.align		4
.L_26:
        /*00a0*/ 	.word	index@(_Z10vsub_int16PsS_S_)
        /*00a4*/ 	.word	0x00000000


	//----- nvinfo : EIATTR_MIN_STACK_SIZE
	.align		4
.L_27:
        /*00a8*/ 	.byte	0x04, 0x12
        /*00aa*/ 	.short	(.L_29 - .L_28)
	.align		4
.L_28:
        /*00ac*/ 	.word	index@(_Z10vadd_int16PsS_S_)
        /*00b0*/ 	.word	0x00000000
.L_29:


//--------------------- .nv.compat                --------------------------
	.section	.nv.compat,"",@"SHT_CUDA_COMPAT_INFO"
	.align	4
        /*0000*/ 	.byte	0x02, 0x09, 0x00, 0x00, 0x02, 0x02, 0x01, 0x00, 0x02, 0x05, 0x05, 0x00, 0x03, 0x07, 0x01, 0x01
        /*0010*/ 	.byte	0x02, 0x03, 0x00, 0x00, 0x02, 0x06, 0x01, 0x00, 0x04, 0x0b, 0x08, 0x00, 0x09, 0x00, 0x00, 0x00
        /*0020*/ 	.byte	0x00, 0x00, 0x00, 0x00


//--------------------- .nv.info._Z9fmac_bf16P13__nv_bfloat16S0_S0_S0_ --------------------------
	.section	.nv.info._Z9fmac_bf16P13__nv_bfloat16S0_S0_S0_,"",@"SHT_CUDA_INFO"
	.sectionflags	@""
	.align	4


	//----- nvinfo : EIATTR_CUDA_API_VERSION
	.align		4
        /*0000*/ 	.byte	0x04, 0x37
        /*0002*/ 	.short	(.L_31 - .L_30)
.L_30:
        /*0004*/ 	.word	0x00000082


	//----- nvinfo : EIATTR_KPARAM_INFO
	.align		4
.L_31:
        /*0008*/ 	.byte	0x04, 0x17
        /*000a*/ 	.short	(.L_33 - .L_32)
.L_32:
        /*000c*/ 	.word	0x00000000
        /*0010*/ 	.short	0x0003
        /*0012*/ 	.short	0x0018
        /*0014*/ 	.byte	0x00, 0xf5, 0x21, 0x00


	//----- nvinfo : EIATTR_KPARAM_INFO
	.align		4
.L_33:
        /*0018*/ 	.byte	0x04, 0x17
        /*001a*/ 	.short	(.L_35 - .L_34)
.L_34:
        /*001c*/ 	.word	0x00000000
        /*0020*/ 	.short	0x0002
        /*0022*/ 	.short	0x0010
        /*0024*/ 	.byte	0x00, 0xf5, 0x21, 0x00


	//----- nvinfo : EIATTR_KPARAM_INFO
	.align		4
.L_35:
        /*0028*/ 	.byte	0x04, 0x17
        /*002a*/ 	.short	(.L_37 - .L_36)
.L_36:
        /*002c*/ 	.word	0x00000000
        /*0030*/ 	.short	0x0001
        /*0032*/ 	.short	0x0008
        /*0034*/ 	.byte	0x00, 0xf5, 0x21, 0x00


	//----- nvinfo : EIATTR_KPARAM_INFO
	.align		4
.L_37:
        /*0038*/ 	.byte	0x04, 0x17
        /*003a*/ 	.short	(.L_39 - .L_38)
.L_38:
        /*003c*/ 	.word	0x00000000
        /*0040*/ 	.short	0x0000
        /*0042*/ 	.short	0x0000
        /*0044*/ 	.byte	0x00, 0xf5, 0x21, 0x00


	//----- nvinfo : EIATTR_SPARSE_MMA_MASK
	.align		4
.L_39:
        /*0048*/ 	.byte	0x03, 0x50
        /*004a*/ 	.short	0x0000


	//----- nvinfo : EIATTR_MAXREG_COUNT
	.align		4
        /*004c*/ 	.byte	0x03, 0x1b
        /*004e*/ 	.short	0x00ff


	//----- nvinfo : EIATTR_MERCURY_ISA_VERSION
	.align		4
        /*0050*/ 	.byte	0x03, 0x5f
        /*0052*/ 	.short	0x0101


	//----- nvinfo : EIATTR_VRC_CTA_INIT_COUNT
	.align		4
        /*0054*/ 	.byte	0x02, 0x4a
	.zero		1
	.zero		1


	//----- nvinfo : EIATTR_EXIT_INSTR_OFFSETS
	.align		4
        /*0058*/ 	.byte	0x04, 0x1c
        /*005a*/ 	.short	(.L_41 - .L_40)


	//   ....[0]....
.L_40:
        /*005c*/ 	.word	0x00000100


	//----- nvinfo : EIATTR_CBANK_PARAM_SIZE
	.align		4
.L_41:
        /*0060*/ 	.byte	0x03, 0x19
        /*0062*/ 	.short	0x0020


	//----- nvinfo : EIATTR_PARAM_CBANK
	.align		4
        /*0064*/ 	.byte	0x04, 0x0a
        /*0066*/ 	.short	(.L_43 - .L_42)
	.align		4
.L_42:
        /*0068*/ 	.word	index@(.nv.constant0._Z9fmac_bf16P13__nv_bfloat16S0_S0_S0_)
        /*006c*/ 	.short	0x0380
        /*006e*/ 	.short	0x0020


	//----- nvinfo : EIATTR_SW_WAR
	.align		4
.L_43:
        /*0070*/ 	.byte	0x04, 0x36
        /*0072*/ 	.short	(.L_45 - .L_44)
.L_44:
        /*0074*/ 	.word	0x00000008
.L_45:


//--------------------- .nv.info._Z9vmul_bf16P13__nv_bfloat16S0_S0_ --------------------------
	.section	.nv.info._Z9vmul_bf16P13__nv_bfloat16S0_S0_,"",@"SHT_CUDA_INFO"
	.sectionflags	@""
	.align	4


	//----- nvinfo : EIATTR_CUDA_API_VERSION
	.align		4
        /*0000*/ 	.byte	0x04, 0x37
        /*0002*/ 	.short	(.L_47 - .L_46)
.L_46:
        /*0004*/ 	.word	0x00000082


	//----- nvinfo : EIATTR_KPARAM_INFO
	.align		4
.L_47:
        /*0008*/ 	.byte	0x04, 0x17
        /*000a*/ 	.short	(.L_49 - .L_48)
.L_48:
        /*000c*/ 	.word	0x00000000
        /*0010*/ 	.short	0x0002
        /*0012*/ 	.short	0x0010
        /*0014*/ 	.byte	0x00, 0xf5, 0x21, 0x00


	//----- nvinfo : EIATTR_KPARAM_INFO
	.align		4
.L_49:
        /*0018*/ 	.byte	0x04, 0x17
        /*001a*/ 	.short	(.L_51 - .L_50)
.L_50:
        /*001c*/ 	.word	0x00000000
        /*0020*/ 	.short	0x0001
        /*0022*/ 	.short	0x0008
        /*0024*/ 	.byte	0x00, 0xf5, 0x21, 0x00


	//----- nvinfo : EIATTR_KPARAM_INFO
	.align		4
.L_51:
        /*0028*/ 	.byte	0x04, 0x17
        /*002a*/ 	.short	(.L_53 - .L_52)
.L_52:
        /*002c*/ 	.word	0x00000000
        /*0030*/ 	.short	0x0000
        /*0032*/ 	.short	0x0000
        /*0034*/ 	.byte	0x00, 0xf5, 0x21, 0x00


	//----- nvinfo : EIATTR_SPARSE_MMA_MASK
	.align		4
.L_53:
        /*0038*/ 	.byte	0x03, 0x50
        /*003a*/ 	.short	0x0000


	//----- nvinfo : EIATTR_MAXREG_COUNT
	.align		4
        /*003c*/ 	.byte	0x03, 0x1b
        /*003e*/ 	.short	0x00ff


	//----- nvinfo : EIATTR_MERCURY_ISA_VERSION
	.align		4
        /*0040*/ 	.byte	0x03, 0x5f
        /*0042*/ 	.short	0x0101


	//----- nvinfo : EIATTR_VRC_CTA_INIT_COUNT
	.align		4
        /*0044*/ 	.byte	0x02, 0x4a
	.zero		1
	.zero		1


	//----- nvinfo : EIATTR_EXIT_INSTR_OFFSETS
	.align		4
        /*0048*/ 	.byte	0x04, 0x1c
        /*004a*/ 	.short	(.L_55 - .L_54)


	//   ....[0]....
.L_54:
        /*004c*/ 	.word	0x000000d0


	//----- nvinfo : EIATTR_CBANK_PARAM_SIZE
	.align		4
.L_55:
        /*0050*/ 	.byte	0x03, 0x19
        /*0052*/ 	.short	0x0018


	//----- nvinfo : EIATTR_PARAM_CBANK
	.align		4
        /*0054*/ 	.byte	0x04, 0x0a
        /*0056*/ 	.short	(.L_57 - .L_56)
	.align		4
.L_56:
        /*0058*/ 	.word	index@(.nv.constant0._Z9vmul_bf16P13__nv_bfloat16S0_S0_)
        /*005c*/ 	.short	0x0380
        /*005e*/ 	.short	0x0018


	//----- nvinfo : EIATTR_SW_WAR
	.align		4
.L_57:
        /*0060*/ 	.byte	0x04, 0x36
        /*0062*/ 	.short	(.L_59 - .L_58)
.L_58:
        /*0064*/ 	.word	0x00000008
.L_59:


//--------------------- .nv.info._Z10relu_int16PsS_ --------------------------
	.section	.nv.info._Z10relu_int16PsS_,"",@"SHT_CUDA_INFO"
	.sectionflags	@""
	.align	4


	//----- nvinfo : EIATTR_CUDA_API_VERSION
	.align		4
        /*0000*/ 	.byte	0x04, 0x37
        /*0002*/ 	.short	(.L_61 - .L_60)
.L_60:
        /*0004*/ 	.word	0x00000082


	//----- nvinfo : EIATTR_KPARAM_INFO
	.align		4
.L_61:
        /*0008*/ 	.byte	0x04, 0x17
        /*000a*/ 	.short	(.L_63 - .L_62)
.L_62:
        /*000c*/ 	.word	0x00000000
        /*0010*/ 	.short	0x0001
        /*0012*/ 	.short	0x0008
        /*0014*/ 	.byte	0x00, 0xf5, 0x21, 0x00


	//----- nvinfo : EIATTR_KPARAM_INFO
	.align		4
.L_63:
        /*0018*/ 	.byte	0x04, 0x17
        /*001a*/ 	.short	(.L_65 - .L_64)
.L_64:
        /*001c*/ 	.word	0x00000000
        /*0020*/ 	.short	0x0000
        /*0022*/ 	.short	0x0000
        /*0024*/ 	.byte	0x00, 0xf5, 0x21, 0x00


	//----- nvinfo : EIATTR_SPARSE_MMA_MASK
	.align		4
.L_65:
        /*0028*/ 	.byte	0x03, 0x50
        /*002a*/ 	.short	0x0000


	//----- nvinfo : EIATTR_MAXREG_COUNT
	.align		4
        /*002c*/ 	.byte	0x03, 0x1b
        /*002e*/ 	.short	0x00ff


	//----- nvinfo : EIATTR_MERCURY_ISA_VERSION
	.align		4
        /*0030*/ 	.byte	0x03, 0x5f
        /*0032*/ 	.short	0x0101


	//----- nvinfo : EIATTR_VRC_CTA_INIT_COUNT
	.align		4
        /*0034*/ 	.byte	0x02, 0x4a
	.zero		1
	.zero		1


	//----- nvinfo : EIATTR_EXIT_INSTR_OFFSETS
	.align		4
        /*0038*/ 	.byte	0x04, 0x1c
        /*003a*/ 	.short	(.L_67 - .L_66)


	//   ....[0]....
.L_66:
        /*003c*/ 	.word	0x000000a0


	//----- nvinfo : EIATTR_CBANK_PARAM_SIZE
	.align		4
.L_67:
        /*0040*/ 	.byte	0x03, 0x19
        /*0042*/ 	.short	0x0010


	//----- nvinfo : EIATTR_PARAM_CBANK
	.align		4
        /*0044*/ 	.byte	0x04, 0x0a
        /*0046*/ 	.short	(.L_69 - .L_68)
	.align		4
.L_68:
        /*0048*/ 	.word	index@(.nv.constant0._Z10relu_int16PsS_)
        /*004c*/ 	.short	0x0380
        /*004e*/ 	.short	0x0010


	//----- nvinfo : EIATTR_SW_WAR
	.align		4
.L_69:
        /*0050*/ 	.byte	0x04, 0x36
        /*0052*/ 	.short	(.L_71 - .L_70)
.L_70:
        /*0054*/ 	.word	0x00000008
.L_71:


//--------------------- .nv.info._Z10vsub_int16PsS_S_ --------------------------
	.section	.nv.info._Z10vsub_int16PsS_S_,"",@"SHT_CUDA_INFO"
	.sectionflags	@""
	.align	4


	//----- nvinfo : EIATTR_CUDA_API_VERSION
	.align		4
        /*0000*/ 	.byte	0x04, 0x37
        /*0002*/ 	.short	(.L_73 - .L_72)
.L_72:
        /*0004*/ 	.word	0x00000082


	//----- nvinfo : EIATTR_KPARAM_INFO
	.align		4
.L_73:
        /*0008*/ 	.byte	0x04, 0x17
        /*000a*/ 	.short	(.L_75 - .L_74)
.L_74:
        /*000c*/ 	.word	0x00000000
        /*0010*/ 	.short	0x0002
        /*0012*/ 	.short	0x0010
        /*0014*/ 	.byte	0x00, 0xf5, 0x21, 0x00


	//----- nvinfo : EIATTR_KPARAM_INFO
	.align		4
.L_75:
        /*0018*/ 	.byte	0x04, 0x17
        /*001a*/ 	.short	(.L_77 - .L_76)
.L_76:
        /*001c*/ 	.word	0x00000000
        /*0020*/ 	.short	0x0001
        /*0022*/ 	.short	0x0008
        /*0024*/ 	.byte	0x00, 0xf5, 0x21, 0x00


	//----- nvinfo : EIATTR_KPARAM_INFO
	.align		4
.L_77:
        /*0028*/ 	.byte	0x04, 0x17
        /*002a*/ 	.short	(.L_79 - .L_78)
.L_78:
        /*002c*/ 	.word	0x00000000
        /*0030*/ 	.short	0x0000
        /*0032*/ 	.short	0x0000
        /*0034*/ 	.byte	0x00, 0xf5, 0x21, 0x00


	//----- nvinfo : EIATTR_SPARSE_MMA_MASK
	.align		4
.L_79:
        /*0038*/ 	.byte	0x03, 0x50
        /*003a*/ 	.short	0x0000


	//----- nvinfo : EIATTR_MAXREG_COUNT
	.align		4
        /*003c*/ 	.byte	0x03, 0x1b
        /*003e*/ 	.short	0x00ff


	//----- nvinfo : EIATTR_MERCURY_ISA_VERSION
	.align		4
        /*0040*/ 	.byte	0x03, 0x5f
        /*0042*/ 	.short	0x0101


	//----- nvinfo : EIATTR_VRC_CTA_INIT_COUNT
	.align		4
        /*0044*/ 	.byte	0x02, 0x4a
	.zero		1
	.zero		1


	//----- nvinfo : EIATTR_EXIT_INSTR_OFFSETS
	.align		4
        /*0048*/ 	.byte	0x04, 0x1c
        /*004a*/ 	.short	(.L_81 - .L_80)


	//   ....[0]....
.L_80:
        /*004c*/ 	.word	0x000000f0


	//----- nvinfo : EIATTR_CBANK_PARAM_SIZE
	.align		4
.L_81:
        /*0050*/ 	.byte	0x03, 0x19
        /*0052*/ 	.short	0x0018


	//----- nvinfo : EIATTR_PARAM_CBANK
	.align		4
        /*0054*/ 	.byte	0x04, 0x0a
        /*0056*/ 	.short	(.L_83 - .L_82)
	.align		4
.L_82:
        /*0058*/ 	.word	index@(.nv.constant0._Z10vsub_int16PsS_S_)
        /*005c*/ 	.short	0x0380
        /*005e*/ 	.short	0x0018


	//----- nvinfo : EIATTR_SW_WAR
	.align		4
.L_83:
        /*0060*/ 	.byte	0x04, 0x36
        /*0062*/ 	.short	(.L_85 - .L_84)
.L_84:
        /*0064*/ 	.word	0x00000008
.L_85:


//--------------------- .nv.info._Z10vadd_int16PsS_S_ --------------------------
	.section	.nv.info._Z10vadd_int16PsS_S_,"",@"SHT_CUDA_INFO"
	.sectionflags	@""
	.align	4


	//----- nvinfo : EIATTR_CUDA_API_VERSION
	.align		4
        /*0000*/ 	.byte	0x04, 0x37
        /*0002*/ 	.short	(.L_87 - .L_86)
.L_86:
        /*0004*/ 	.word	0x00000082


	//----- nvinfo : EIATTR_KPARAM_INFO
	.align		4
.L_87:
        /*0008*/ 	.byte	0x04, 0x17
        /*000a*/ 	.short	(.L_89 - .L_88)
.L_88:
        /*000c*/ 	.word	0x00000000
        /*0010*/ 	.short	0x0002
        /*0012*/ 	.short	0x0010
        /*0014*/ 	.byte	0x00, 0xf5, 0x21, 0x00


	//----- nvinfo : EIATTR_KPARAM_INFO
	.align		4
.L_89:
        /*0018*/ 	.byte	0x04, 0x17
        /*001a*/ 	.short	(.L_91 - .L_90)
.L_90:
        /*001c*/ 	.word	0x00000000
        /*0020*/ 	.short	0x0001
        /*0022*/ 	.short	0x0008
        /*0024*/ 	.byte	0x00, 0xf5, 0x21, 0x00


	//----- nvinfo : EIATTR_KPARAM_INFO
	.align		4
.L_91:
        /*0028*/ 	.byte	0x04, 0x17
        /*002a*/ 	.short	(.L_93 - .L_92)
.L_92:
        /*002c*/ 	.word	0x00000000
        /*0030*/ 	.short	0x0000
        /*0032*/ 	.short	0x0000
        /*0034*/ 	.byte	0x00, 0xf5, 0x21, 0x00


	//----- nvinfo : EIATTR_SPARSE_MMA_MASK
	.align		4
.L_93:
        /*0038*/ 	.byte	0x03, 0x50
        /*003a*/ 	.short	0x0000


	//----- nvinfo : EIATTR_MAXREG_COUNT
	.align		4
        /*003c*/ 	.byte	0x03, 0x1b
        /*003e*/ 	.short	0x00ff


	//----- nvinfo : EIATTR_MERCURY_ISA_VERSION
	.align		4
        /*0040*/ 	.byte	0x03, 0x5f
        /*0042*/ 	.short	0x0101


	//----- nvinfo : EIATTR_VRC_CTA_INIT_COUNT
	.align		4
        /*0044*/ 	.byte	0x02, 0x4a
	.zero		1
	.zero		1


	//----- nvinfo : EIATTR_EXIT_INSTR_OFFSETS
	.align		4
        /*0048*/ 	.byte	0x04, 0x1c
        /*004a*/ 	.short	(.L_95 - .L_94)


	//   ....[0]....
.L_94:
        /*004c*/ 	.word	0x000000d0


	//----- nvinfo : EIATTR_CBANK_PARAM_SIZE
	.align		4
.L_95:
        /*0050*/ 	.byte	0x03, 0x19
        /*0052*/ 	.short	0x0018


	//----- nvinfo : EIATTR_PARAM_CBANK
	.align		4
        /*0054*/ 	.byte	0x04, 0x0a
        /*0056*/ 	.short	(.L_97 - .L_96)
	.align		4
.L_96:
        /*0058*/ 	.word	index@(.nv.constant0._Z10vadd_int16PsS_S_)
        /*005c*/ 	.short	0x0380
        /*005e*/ 	.short	0x0018


	//----- nvinfo : EIATTR_SW_WAR
	.align		4
.L_97:
        /*0060*/ 	.byte	0x04, 0x36
        /*0062*/ 	.short	(.L_99 - .L_98)
.L_98:
        /*0064*/ 	.word	0x00000008
.L_99:


//--------------------- .nv.callgraph             --------------------------
	.section	.nv.callgraph,"",@"SHT_CUDA_CALLGRAPH"
	.align	4
	.sectionentsize	8
	.align		4
        /*0000*/ 	.word	0x00000000
	.align		4
        /*0004*/ 	.word	0xffffffff
	.align		4
        /*0008*/ 	.word	0x00000000
	.align		4
        /*000c*/ 	.word	0xfffffffe
	.align		4
        /*0010*/ 	.word	0x00000000
	.align		4
        /*0014*/ 	.word	0xfffffffd
	.align		4
        /*0018*/ 	.word	0x00000000
	.align		4
        /*001c*/ 	.word	0xfffffffc


//--------------------- .text._Z9fmac_bf16P13__nv_bfloat16S0_S0_S0_ --------------------------
	.section	.text._Z9fmac_bf16P13__nv_bfloat16S0_S0_S0_,"ax",@progbits
	.align	128
        .global         _Z9fmac_bf16P13__nv_bfloat16S0_S0_S0_
        .type           _Z9fmac_bf16P13__nv_bfloat16S0_S0_S0_,@function
        .size           _Z9fmac_bf16P13__nv_bfloat16S0_S0_S0_,(.L_x_5 - _Z9fmac_bf16P13__nv_bfloat16S0_S0_S0_)
        .other          _Z9fmac_bf16P13__nv_bfloat16S0_S0_S0_,@"STO_CUDA_ENTRY STV_DEFAULT"
_Z9fmac_bf16P13__nv_bfloat16S0_S0_S0_:
.text._Z9fmac_bf16P13__nv_bfloat16S0_S0_S0_:
[----:B------:R-:W-:Y:S01]  /*0000*/  LDC R1, c[0x0][0x37c] ;  /* 0x0000df00ff017b82 */ /* 0x000fe20000000800 */
[----:B------:R-:W0:Y:S07]  /*0010*/  S2R R11, SR_TID.X ;  /* 0x00000000000b7919 */ /* 0x000e2e0000002100 */
[----:B------:R-:W0:Y:S01]  /*0020*/  LDC.64 R2, c[0x0][0x380] ;  /* 0x0000e000ff027b82 */ /* 0x000e220000000a00 */
[----:B------:R-:W1:Y:S07]  /*0030*/  LDCU.64 UR4, c[0x0][0x358] ;  /* 0x00006b00ff0477ac */ /* 0x000e6e0008000a00 */
[----:B------:R-:W2:Y:S08]  /*0040*/  LDC.64 R4, c[0x0][0x388] ;  /* 0x0000e200ff047b82 */ /* 0x000eb00000000a00 */
[----:B------:R-:W3:Y:S08]  /*0050*/  LDC.64 R6, c[0x0][0x390] ;  /* 0x0000e400ff067b82 */ /* 0x000ef00000000a00 */
[----:B------:R-:W4:Y:S01]  /*0060*/  LDC.64 R8, c[0x0][0x398] ;  /* 0x0000e600ff087b82 */ /* 0x000f220000000a00 */
[----:B0-----:R-:W-:-:S04]  /*0070*/  IMAD.WIDE.U32 R2, R11, 0x2, R2 ;  /* 0x000000020b027825 */ /* 0x001fc800078e0002 */
[C---:B--2---:R-:W-:Y:S02]  /*0080*/  IMAD.WIDE.U32 R4, R11.reuse, 0x2, R4 ;  /* 0x000000020b047825 */ /* 0x044fe400078e0004 */
[----:B-1----:R-:W2:Y:S02]  /*0090*/  LDG.E.U16 R2, desc[UR4][R2.64] ;  /* 0x0000000402027981 */ /* 0x002ea4000c1e1500 */
[C---:B---3--:R-:W-:Y:S02]  /*00a0*/  IMAD.WIDE.U32 R6, R11.reuse, 0x2, R6 ;  /* 0x000000020b067825 */ /* 0x048fe400078e0006 */
[----:B------:R-:W2:Y:S04]  /*00b0*/  LDG.E.U16 R5, desc[UR4][R4.64] ;  /* 0x0000000404057981 */ /* 0x000ea8000c1e1500 */
[----:B------:R-:W2:Y:S01]  /*00c0*/  LDG.E.U16 R6, desc[UR4][R6.64] ;  /* 0x0000000406067981 */ /* 0x000ea2000c1e1500 */
[----:B----4-:R-:W-:-:S04]  /*00d0*/  IMAD.WIDE.U32 R8, R11, 0x2, R8 ;  /* 0x000000020b087825 */ /* 0x010fc800078e0008 */
[----:B--2---:R-:W-:-:S05]  /*00e0*/  HFMA2.BF16_V2 R5, R2.H0_H0, R5.H0_H0, R6.H0_H0 ;  /* 0x2000000502057231 */ /* 0x004fca0000240806 */
[----:B------:R-:W-:Y:S01]  /*00f0*/  STG.E.U16 desc[UR4][R8.64], R5 ;  /* 0x0000000508007986 */ /* 0x000fe2000c101504 */
[----:B------:R-:W-:Y:S05]  /*0100*/  EXIT ;  /* 0x000000000000794d */ /* 0x000fea0003800000 */
.L_x_0:
[----:B------:R-:W-:-:S00]  /*0110*/  BRA `(.L_x_0) ;  /* 0xfffffffc00fc7947 */ /* 0x000fc0000383ffff */
[----:B------:R-:W-:-:S00]  /*0120*/  NOP ;  /* 0x0000000000007918 */ /* 0x000fc00000000000 */
        /* <DEDUP_REMOVED lines=13> */
.L_x_5:


//--------------------- .text._Z9vmul_bf16P13__nv_bfloat16S0_S0_ --------------------------
	.section	.text._Z9vmul_bf16P13__nv_bfloat16S0_S0_,"ax",@progbits
	.align	128
        .global         _Z9vmul_bf16P13__nv_bfloat16S0_S0_
        .type           _Z9vmul_bf16P13__nv_bfloat16S0_S0_,@function
        .size           _Z9vmul_bf16P13__nv_bfloat16S0_S0_,(.L_x_6 - _Z9vmul_bf16P13__nv_bfloat16S0_S0_)
        .other          _Z9vmul_bf16P13__nv_bfloat16S0_S0_,@"STO_CUDA_ENTRY STV_DEFAULT"
_Z9vmul_bf16P13__nv_bfloat16S0_S0_:
.text._Z9vmul_bf16P13__nv_bfloat16S0_S0_:
[----:B------:R-:W-:Y:S01]  /*0000*/  LDC R1, c[0x0][0x37c] ;  /* 0x0000df00ff017b82 */ /* 0x000fe20000000800 */
[----:B------:R-:W0:Y:S07]  /*0010*/  S2R R9, SR_TID.X ;  /* 0x0000000000097919 */ /* 0x000e2e0000002100 */
[----:B------:R-:W0:Y:S01]  /*0020*/  LDC.64 R2, c[0x0][0x380] ;  /* 0x0000e000ff027b82 */ /* 0x000e220000000a00 */
[----:B------:R-:W1:Y:S07]  /*0030*/  LDCU.64 UR4, c[0x0][0x358] ;  /* 0x00006b00ff0477ac */ /* 0x000e6e0008000a00 */
[----:B------:R-:W2:Y:S08]  /*0040*/  LDC.64 R4, c[0x0][0x388] ;  /* 0x0000e200ff047b82 */ /* 0x000eb00000000a00 */
[----:B------:R-:W3:Y:S01]  /*0050*/  LDC.64 R6, c[0x0][0x390] ;  /* 0x0000e400ff067b82 */ /* 0x000ee20000000a00 */
[----:B0-----:R-:W-:-:S04]  /*0060*/  IMAD.WIDE.U32 R2, R9, 0x2, R2 ;  /* 0x0000000209027825 */ /* 0x001fc800078e0002 */
[C---:B--2---:R-:W-:Y:S02]  /*0070*/  IMAD.WIDE.U32 R4, R9.reuse, 0x2, R4 ;  /* 0x0000000209047825 */ /* 0x044fe400078e0004 */
[----:B-1----:R-:W2:Y:S04]  /*0080*/  LDG.E.U16 R2, desc[UR4][R2.64] ;  /* 0x0000000402027981 */ /* 0x002ea8000c1e1500 */
[----:B------:R-:W2:Y:S01]  /*0090*/  LDG.E.U16 R5, desc[UR4][R4.64] ;  /* 0x0000000404057981 */ /* 0x000ea2000c1e1500 */
[----:B---3--:R-:W-:-:S04]  /*00a0*/  IMAD.WIDE.U32 R6, R9, 0x2, R6 ;  /* 0x0000000209067825 */ /* 0x008fc800078e0006 */
[----:B--2---:R-:W-:-:S05]  /*00b0*/  HMUL2.BF16_V2 R5, R2.H0_H0, R5.H0_H0 ;  /* 0x2000000502057232 */ /* 0x004fca0000200800 */
[----:B------:R-:W-:Y:S01]  /*00c0*/  STG.E.U16 desc[UR4][R6.64], R5 ;  /* 0x0000000506007986 */ /* 0x000fe2000c101504 */
[----:B------:R-:W-:Y:S05]  /*00d0*/  EXIT ;  /* 0x000000000000794d */ /* 0x000fea0003800000 */
.L_x_1:
        /* <DEDUP_REMOVED lines=10> */
.L_x_6:


//--------------------- .text._Z10relu_int16PsS_  --------------------------
	.section	.text._Z10relu_int16PsS_,"ax",@progbits
	.align	128
        .global         _Z10relu_int16PsS_
        .type           _Z10relu_int16PsS_,@function
        .size           _Z10relu_int16PsS_,(.L_x_7 - _Z10relu_int16PsS_)
        .other          _Z10relu_int16PsS_,@"STO_CUDA_ENTRY STV_DEFAULT"
_Z10relu_int16PsS_:
.text._Z10relu_int16PsS_:
[----:B------:R-:W-:Y:S01]  /*0000*/  LDC R1, c[0x0][0x37c] ;  /* 0x0000df00ff017b82 */ /* 0x000fe20000000800 */
[----:B------:R-:W0:Y:S07]  /*0010*/  S2R R7, SR_TID.X ;  /* 0x0000000000077919 */ /* 0x000e2e0000002100 */
[----:B------:R-:W0:Y:S01]  /*0020*/  LDC.64 R2, c[0x0][0x380] ;  /* 0x0000e000ff027b82 */ /* 0x000e220000000a00 */
[----:B------:R-:W1:Y:S07]  /*0030*/  LDCU.64 UR4, c[0x0][0x358] ;  /* 0x00006b00ff0477ac */ /* 0x000e6e0008000a00 */
[----:B------:R-:W2:Y:S01]  /*0040*/  LDC.64 R4, c[0x0][0x388] ;  /* 0x0000e200ff047b82 */ /* 0x000ea20000000a00 */
[----:B0-----:R-:W-:-:S06]  /*0050*/  IMAD.WIDE.U32 R2, R7, 0x2, R2 ;  /* 0x0000000207027825 */ /* 0x001fcc00078e0002 */
[----:B-1----:R-:W3:Y:S01]  /*0060*/  LDG.E.U16 R2, desc[UR4][R2.64] ;  /* 0x0000000402027981 */ /* 0x002ee2000c1e1500 */
[----:B--2---:R-:W-:Y:S01]  /*0070*/  IMAD.WIDE.U32 R4, R7, 0x2, R4 ;  /* 0x0000000207047825 */ /* 0x004fe200078e0004 */
[----:B---3--:R-:W-:-:S05]  /*0080*/  VIMNMX.S16x2 R0, PT, PT, R2, RZ, !PT ;  /* 0x000000ff02007248 */ /* 0x008fca0007fe0300 */
[----:B------:R-:W-:Y:S01]  /*0090*/  STG.E.U16 desc[UR4][R4.64], R0 ;  /* 0x0000000004007986 */ /* 0x000fe2000c101504 */
[----:B------:R-:W-:Y:S05]  /*00a0*/  EXIT ;  /* 0x000000000000794d */ /* 0x000fea0003800000 */
.L_x_2:
        /* <DEDUP_REMOVED lines=13> */
.L_x_7:


//--------------------- .text._Z10vsub_int16PsS_S_ --------------------------
	.section	.text._Z10vsub_int16PsS_S_,"ax",@progbits
	.align	128
        .global         _Z10vsub_int16PsS_S_
        .type           _Z10vsub_int16PsS_S_,@function
        .size           _Z10vsub_int16PsS_S_,(.L_x_8 - _Z10vsub_int16PsS_S_)
        .other          _Z10vsub_int16PsS_S_,@"STO_CUDA_ENTRY STV_DEFAULT"
_Z10vsub_int16PsS_S_:
.text._Z10vsub_int16PsS_S_:
        /* <DEDUP_REMOVED lines=9> */
[----:B------:R-:W4:Y:S01]  /*0090*/  LDG.E.U16 R2, desc[UR4][R2.64] ;  /* 0x0000000402027981 */ /* 0x000f22000c1e1500 */
[----:B---3--:R-:W-:Y:S01]  /*00a0*/  IMAD.WIDE.U32 R6, R11, 0x2, R6 ;  /* 0x000000020b067825 */ /* 0x008fe200078e0006 */
[----:B--2---:R-:W-:-:S04]  /*00b0*/  IADD3 R9, PT, PT, RZ, -R4, RZ ;  /* 0x80000004ff097210 */ /* 0x004fc80007ffe0ff */
[----:B------:R-:W-:-:S04]  /*00c0*/  PRMT R9, R9, 0x7710, RZ ;  /* 0x0000771009097816 */ /* 0x000fc800000000ff */
[----:B----4-:R-:W-:-:S05]  /*00d0*/  IADD3 R9, PT, PT, R2, R9, RZ ;  /* 0x0000000902097210 */ /* 0x010fca0007ffe0ff */
[----:B------:R-:W-:Y:S01]  /*00e0*/  STG.E.U16 desc[UR4][R6.64], R9 ;  /* 0x0000000906007986 */ /* 0x000fe2000c101504 */
[----:B------:R-:W-:Y:S05]  /*00f0*/  EXIT ;  /* 0x000000000000794d */ /* 0x000fea0003800000 */
.L_x_3:
        /* <DEDUP_REMOVED lines=16> */
.L_x_8:


//--------------------- .text._Z10vadd_int16PsS_S_ --------------------------
	.section	.text._Z10vadd_int16PsS_S_,"ax",@progbits
	.align	128
        .global         _Z10vadd_int16PsS_S_
        .type           _Z10vadd_int16PsS_S_,@function
        .size           _Z10vadd_int16PsS_S_,(.L_x_9 - _Z10vadd_int16PsS_S_)
        .other          _Z10vadd_int16PsS_S_,@"STO_CUDA_ENTRY STV_DEFAULT"
_Z10vadd_int16PsS_S_:
.text._Z10vadd_int16PsS_S_:
        /* <DEDUP_REMOVED lines=10> */
[----:B---3--:R-:W-:Y:S01]  /*00a0*/  IMAD.WIDE.U32 R6, R9, 0x2, R6 ;  /* 0x0000000209067825 */ /* 0x008fe200078e0006 */
[----:B--2---:R-:W-:-:S05]  /*00b0*/  IADD3 R9, PT, PT, R2, R5, RZ ;  /* 0x0000000502097210 */ /* 0x004fca0007ffe0ff */
[----:B------:R-:W-:Y:S01]  /*00c0*/  STG.E.U16 desc[UR4][R6.64], R9 ;  /* 0x0000000906007986 */ /* 0x000fe2000c101504 */
[----:B------:R-:W-:Y:S05]  /*00d0*/  EXIT ;  /* 0x000000000000794d */ /* 0x000fea0003800000 */
.L_x_4:
        /* <DEDUP_REMOVED lines=10> */
.L_x_9:


//--------------------- .nv.shared.reserved.0     --------------------------
	.section	.nv.shared.reserved.0,"aw",@nobits
	.weak		__nv_reservedSMEM_offset_0_alias
	.size		__nv_reservedSMEM_offset_0_alias, 0, 64
	.other		__nv_reservedSMEM_offset_0_alias,@"STO_CUDA_RESERVED_SHARED STV_DEFAULT"
__nv_reservedSMEM_offset_0_alias:
	.zero		0
	.zero		64


//--------------------- .nv.constant0._Z9fmac_bf16P13__nv_bfloat16S0_S0_S0_ --------------------------
	.section	.nv.constant0._Z9fmac_bf16P13__nv_bfloat16S0_S0_S0_,"a",@progbits
	.sectionflags	@""
	.align	4
.nv.constant0._Z9fmac_bf16P13__nv_bfloat16S0_S0_S0_:
	.zero		928


//--------------------- .nv.constant0._Z9vmul_bf16P13__nv_bfloat16S0_S0_ --------------------------
	.section	.nv.constant0._Z9vmul_bf16P13__nv_bfloat16S0_S0_,"a",@progbits
	.sectionflags	@""
	.align	4
.nv.constant0._Z9vmul_bf16P13__nv_bfloat16S0_S0_:
	.zero		920


//--------------------- .nv.constant0._Z10relu_int16PsS_ --------------------------
	.section	.nv.constant0._Z10relu_int16PsS_,"a",@progbits
	.sectionflags	@""
	.align	4
.nv.constant0._Z10relu_int16PsS_:
	.zero		912


//--------------------- .nv.constant0._Z10vsub_int16PsS_S_ --------------------------
	.section	.nv.constant0._Z10vsub_int16PsS_S_,"a",@progbits
	.sectionflags	@""
	.align	4
.nv.constant0._Z10vsub_int16PsS_S_:
	.zero		920


//--------------------- .nv.constant0._Z10vadd_int16PsS_S_ --------------------------
	.section	.nv.constant0._Z10vadd_int16PsS_S_,"a",@progbits
	.sectionflags	@""
	.align	4
.nv.constant0._Z10vadd_int16PsS_S_:
	.zero		920


//--------------------- SYMBOLS --------------------------

	.type		.nv.reservedSmem.offset0,@object
	.size		.nv.reservedSmem.offset0,0x4
